//
// Generated by NVIDIA NVVM Compiler
//
// Compiler Build ID: CL-36424714
// Cuda compilation tools, release 13.0, V13.0.88
// Based on NVVM 20.0.0
//

.version 9.0
.target sm_100
.address_size 64

	// .globl	_Z26stream_const_conv3D_kernelPfS_is
.const .align 4 .b8 c_s[36] = {0, 0, 0, 64, 0, 0, 64, 192, 0, 0, 128, 64, 0, 0, 160, 64, 0, 0, 192, 64, 0, 0, 224, 64, 0, 0, 0, 193, 0, 0, 16, 193, 0, 0, 32, 65};

.visible .entry _Z26stream_const_conv3D_kernelPfS_is(
	.param .u64 .ptr .align 1 _Z26stream_const_conv3D_kernelPfS_is_param_0,
	.param .u64 .ptr .align 1 _Z26stream_const_conv3D_kernelPfS_is_param_1,
	.param .u32 _Z26stream_const_conv3D_kernelPfS_is_param_2,
	.param .u16 _Z26stream_const_conv3D_kernelPfS_is_param_3
)
{
	.reg .pred 	%p<8>;
	.reg .b16 	%rs<3>;
	.reg .b32 	%r<31>;
	.reg .b32 	%f<40>;
	.reg .b64 	%rd<37>;

	ld.param.u64 	%rd1, [_Z26stream_const_conv3D_kernelPfS_is_param_0];
	ld.param.u64 	%rd2, [_Z26stream_const_conv3D_kernelPfS_is_param_1];
	ld.param.u32 	%r4, [_Z26stream_const_conv3D_kernelPfS_is_param_2];
	ld.param.u16 	%rs1, [_Z26stream_const_conv3D_kernelPfS_is_param_3];
	mov.u32 	%r5, %ctaid.x;
	mov.u32 	%r6, %ntid.x;
	mov.u32 	%r7, %tid.x;
	mad.lo.s32 	%r1, %r5, %r6, %r7;
	mov.u32 	%r8, %ctaid.y;
	mov.u32 	%r9, %ntid.y;
	mov.u32 	%r10, %tid.y;
	mad.lo.s32 	%r11, %r8, %r9, %r10;
	cvt.s32.s16 	%r12, %rs1;
	add.s32 	%r13, %r4, -1;
	max.s32 	%r14, %r12, %r11;
	max.s32 	%r15, %r1, %r14;
	setp.ge.s32 	%p1, %r15, %r13;
	setp.lt.s16 	%p2, %rs1, 1;
	or.pred  	%p3, %p2, %p1;
	setp.eq.s32 	%p4, %r11, 0;
	or.pred  	%p5, %p3, %p4;
	setp.lt.s32 	%p6, %r1, 1;
	or.pred  	%p7, %p6, %p5;
	@%p7 bra 	$L__BB0_2;
	cvta.to.global.u64 	%rd3, %rd1;
	cvta.to.global.u64 	%rd4, %rd2;
	ld.const.f32 	%f1, [c_s];
	cvt.u32.u16 	%r16, %rs1;
	add.s32 	%r17, %r16, -1;
	mul.lo.s32 	%r18, %r4, %r4;
	add.s32 	%r19, %r11, -1;
	mul.lo.s32 	%r20, %r4, %r19;
	mad.lo.s32 	%r21, %r17, %r18, %r20;
	cvt.s64.s32 	%rd5, %r21;
	cvt.u64.u32 	%rd6, %r1;
	add.s64 	%rd7, %rd5, %rd6;
	shl.b64 	%rd8, %rd7, 2;
	add.s64 	%rd9, %rd3, %rd8;
	ld.global.f32 	%f2, [%rd9+-4];
	ld.global.f32 	%f3, [%rd9+4];
	add.f32 	%f4, %f2, %f3;
	ld.const.f32 	%f5, [c_s+8];
	add.s16 	%rs2, %rs1, 1;
	cvt.u32.u16 	%r22, %rs2;
	mad.lo.s32 	%r23, %r18, %r22, %r20;
	cvt.s64.s32 	%rd10, %r23;
	add.s64 	%rd11, %rd10, %rd6;
	shl.b64 	%rd12, %rd11, 2;
	add.s64 	%rd13, %rd3, %rd12;
	ld.global.f32 	%f6, [%rd13+-4];
	ld.global.f32 	%f7, [%rd13+4];
	add.f32 	%f8, %f6, %f7;
	mul.f32 	%f9, %f5, %f8;
	fma.rn.f32 	%f10, %f1, %f4, %f9;
	ld.const.f32 	%f11, [c_s+12];
	add.s32 	%r24, %r21, %r4;
	cvt.s64.s32 	%rd14, %r24;
	add.s64 	%rd15, %rd14, %rd6;
	shl.b64 	%rd16, %rd15, 2;
	add.s64 	%rd17, %rd3, %rd16;
	ld.global.f32 	%f12, [%rd17+-4];
	ld.global.f32 	%f13, [%rd17+4];
	add.f32 	%f14, %f12, %f13;
	fma.rn.f32 	%f15, %f11, %f14, %f10;
	ld.const.f32 	%f16, [c_s+20];
	add.s32 	%r25, %r23, %r4;
	cvt.s64.s32 	%rd18, %r25;
	add.s64 	%rd19, %rd18, %rd6;
	shl.b64 	%rd20, %rd19, 2;
	add.s64 	%rd21, %rd3, %rd20;
	ld.global.f32 	%f17, [%rd21+-4];
	ld.global.f32 	%f18, [%rd21+4];
	add.f32 	%f19, %f17, %f18;
	fma.rn.f32 	%f20, %f16, %f19, %f15;
	ld.const.f32 	%f21, [c_s+24];
	add.s32 	%r26, %r24, %r4;
	cvt.s64.s32 	%rd22, %r26;
	add.s64 	%rd23, %rd22, %rd6;
	shl.b64 	%rd24, %rd23, 2;
	add.s64 	%rd25, %rd3, %rd24;
	ld.global.f32 	%f22, [%rd25+-4];
	ld.global.f32 	%f23, [%rd25+4];
	add.f32 	%f24, %f22, %f23;
	fma.rn.f32 	%f25, %f21, %f24, %f20;
	ld.const.f32 	%f26, [c_s+32];
	add.s32 	%r27, %r25, %r4;
	cvt.s64.s32 	%rd26, %r27;
	add.s64 	%rd27, %rd26, %rd6;
	shl.b64 	%rd28, %rd27, 2;
	add.s64 	%rd29, %rd3, %rd28;
	ld.global.f32 	%f27, [%rd29+-4];
	ld.global.f32 	%f28, [%rd29+4];
	add.f32 	%f29, %f27, %f28;
	fma.rn.f32 	%f30, %f26, %f29, %f25;
	ld.const.f32 	%f31, [c_s+4];
	add.s32 	%r28, %r20, %r1;
	mad.lo.s32 	%r29, %r18, %r16, %r28;
	mul.wide.s32 	%rd30, %r29, 4;
	add.s64 	%rd31, %rd3, %rd30;
	ld.global.f32 	%f32, [%rd31];
	fma.rn.f32 	%f33, %f31, %f32, %f30;
	ld.const.f32 	%f34, [c_s+16];
	add.s32 	%r30, %r29, %r4;
	mul.wide.s32 	%rd32, %r4, 4;
	add.s64 	%rd33, %rd31, %rd32;
	ld.global.f32 	%f35, [%rd33];
	fma.rn.f32 	%f36, %f34, %f35, %f33;
	ld.const.f32 	%f37, [c_s+28];
	add.s64 	%rd34, %rd33, %rd32;
	ld.global.f32 	%f38, [%rd34];
	fma.rn.f32 	%f39, %f37, %f38, %f36;
	mul.wide.s32 	%rd35, %r30, 4;
	add.s64 	%rd36, %rd4, %rd35;
	st.global.f32 	[%rd36], %f39;
$L__BB0_2:
	ret;

}


// ===== COMPILED SASS (sm_100) =====

	.target	sm_100

	.elftype	@"ET_EXEC"


//--------------------- .note.nv.tkinfo           --------------------------
	.section	.note.nv.tkinfo,"",@"SHT_NOTE"
	.sectionflags	@"SHF_NOTE_NV_TKINFO"
	.tkinfo
        /*0018*/ 	.word	0x00000002
        /*0030*/ 	.string	""
        /*0030*/ 	.string	"ptxas"
        /*0030*/ 	.string	"Cuda compilation tools, release 13.0, V13.0.88"
        /*0030*/ 	.string	"Build cuda_13.0.r13.0/compiler.36424714_0"
        /*0030*/ 	.string	"-arch sm_100 -m 64 "



//--------------------- .note.nv.cuinfo           --------------------------
	.section	.note.nv.cuinfo,"",@"SHT_NOTE"
	.sectionflags	@"SHF_NOTE_NV_CUINFO"
        /*0018*/ 	.short	0x0002
        /*001a*/ 	.short	0x0064
        /*001c*/ 	.short	0x0082
	.zero		2


//--------------------- .nv.info                  --------------------------
	.section	.nv.info,"",@"SHT_CUDA_INFO"
	.align	4


	//----- nvinfo : EIATTR_REGCOUNT
	.align		4
        /*0000*/ 	.byte	0x04, 0x2f
        /*0002*/ 	.short	(.L_2 - .L_1)
	.align		4
.L_1:
        /*0004*/ 	.word	index@(_Z26stream_const_conv3D_kernelPfS_is)
        /*0008*/ 	.word	0x0000001e


	//----- nvinfo : EIATTR_FRAME_SIZE
	.align		4
.L_2:
        /*000c*/ 	.byte	0x04, 0x11
        /*000e*/ 	.short	(.L_4 - .L_3)
	.align		4
.L_3:
        /*0010*/ 	.word	index@(_Z26stream_const_conv3D_kernelPfS_is)
        /*0014*/ 	.word	0x00000000


	//----- nvinfo : EIATTR_MIN_STACK_SIZE
	.align		4
.L_4:
        /*0018*/ 	.byte	0x04, 0x12
        /*001a*/ 	.short	(.L_6 - .L_5)
	.align		4
.L_5:
        /*001c*/ 	.word	index@(_Z26stream_const_conv3D_kernelPfS_is)
        /*0020*/ 	.word	0x00000000
.L_6:


//--------------------- .nv.compat                --------------------------
	.section	.nv.compat,"",@"SHT_CUDA_COMPAT_INFO"
	.align	4
        /*0000*/ 	.byte	0x02, 0x09, 0x00, 0x00, 0x02, 0x02, 0x01, 0x00, 0x02, 0x05, 0x05, 0x00, 0x03, 0x07, 0x01, 0x01
        /*0010*/ 	.byte	0x02, 0x03, 0x00, 0x00, 0x02, 0x06, 0x01, 0x00, 0x04, 0x0b, 0x08, 0x00, 0x09, 0x00, 0x00, 0x00
        /*0020*/ 	.byte	0x00, 0x00, 0x00, 0x00


//--------------------- .nv.info._Z26stream_const_conv3D_kernelPfS_is --------------------------
	.section	.nv.info._Z26stream_const_conv3D_kernelPfS_is,"",@"SHT_CUDA_INFO"
	.sectionflags	@""
	.align	4


	//----- nvinfo : EIATTR_CUDA_API_VERSION
	.align		4
        /*0000*/ 	.byte	0x04, 0x37
        /*0002*/ 	.short	(.L_8 - .L_7)
.L_7:
        /*0004*/ 	.word	0x00000082


	//----- nvinfo : EIATTR_KPARAM_INFO
	.align		4
.L_8:
        /*0008*/ 	.byte	0x04, 0x17
        /*000a*/ 	.short	(.L_10 - .L_9)
.L_9:
        /*000c*/ 	.word	0x00000000
        /*0010*/ 	.short	0x0003
        /*0012*/ 	.short	0x0014
        /*0014*/ 	.byte	0x00, 0xf0, 0x09, 0x00


	//----- nvinfo : EIATTR_KPARAM_INFO
	.align		4
.L_10:
        /*0018*/ 	.byte	0x04, 0x17
        /*001a*/ 	.short	(.L_12 - .L_11)
.L_11:
        /*001c*/ 	.word	0x00000000
        /*0020*/ 	.short	0x0002
        /*0022*/ 	.short	0x0010
        /*0024*/ 	.byte	0x00, 0xf0, 0x11, 0x00


	//----- nvinfo : EIATTR_KPARAM_INFO
	.align		4
.L_12:
        /*0028*/ 	.byte	0x04, 0x17
        /*002a*/ 	.short	(.L_14 - .L_13)
.L_13:
        /*002c*/ 	.word	0x00000000
        /*0030*/ 	.short	0x0001
        /*0032*/ 	.short	0x0008
        /*0034*/ 	.byte	0x00, 0xf5, 0x21, 0x00


	//----- nvinfo : EIATTR_KPARAM_INFO
	.align		4
.L_14:
        /*0038*/ 	.byte	0x04, 0x17
        /*003a*/ 	.short	(.L_16 - .L_15)
.L_15:
        /*003c*/ 	.word	0x00000000
        /*0040*/ 	.short	0x0000
        /*0042*/ 	.short	0x0000
        /*0044*/ 	.byte	0x00, 0xf5, 0x21, 0x00


	//----- nvinfo : EIATTR_SPARSE_MMA_MASK
	.align		4
.L_16:
        /*0048*/ 	.byte	0x03, 0x50
        /*004a*/ 	.short	0x0000


	//----- nvinfo : EIATTR_MAXREG_COUNT
	.align		4
        /*004c*/ 	.byte	0x03, 0x1b
        /*004e*/ 	.short	0x00ff


	//----- nvinfo : EIATTR_MERCURY_ISA_VERSION
	.align		4
        /*0050*/ 	.byte	0x03, 0x5f
        /*0052*/ 	.short	0x0101


	//----- nvinfo : EIATTR_VRC_CTA_INIT_COUNT
	.align		4
        /*0054*/ 	.byte	0x02, 0x4a
	.zero		1
	.zero		1


	//----- nvinfo : EIATTR_EXIT_INSTR_OFFSETS
	.align		4
        /*0058*/ 	.byte	0x04, 0x1c
        /*005a*/ 	.short	(.L_18 - .L_17)


	//   ....[0]....
.L_17:
        /*005c*/ 	.word	0x00000130


	//   ....[1]....
        /*0060*/ 	.word	0x00000690


	//----- nvinfo : EIATTR_CBANK_PARAM_SIZE
	.align		4
.L_18:
        /*0064*/ 	.byte	0x03, 0x19
        /*0066*/ 	.short	0x0016


	//----- nvinfo : EIATTR_PARAM_CBANK
	.align		4
        /*0068*/ 	.byte	0x04, 0x0a
        /*006a*/ 	.short	(.L_20 - .L_19)
	.align		4
.L_19:
        /*006c*/ 	.word	index@(.nv.constant0._Z26stream_const_conv3D_kernelPfS_is)
        /*0070*/ 	.short	0x0380
        /*0072*/ 	.short	0x0016


	//----- nvinfo : EIATTR_SW_WAR
	.align		4
.L_20:
        /*0074*/ 	.byte	0x04, 0x36
        /*0076*/ 	.short	(.L_22 - .L_21)
.L_21:
        /*0078*/ 	.word	0x00000008
.L_22:


//--------------------- .nv.callgraph             --------------------------
	.section	.nv.callgraph,"",@"SHT_CUDA_CALLGRAPH"
	.align	4
	.sectionentsize	8
	.align		4
        /*0000*/ 	.word	0x00000000
	.align		4
        /*0004*/ 	.word	0xffffffff
	.align		4
        /*0008*/ 	.word	0x00000000
	.align		4
        /*000c*/ 	.word	0xfffffffe
	.align		4
        /*0010*/ 	.word	0x00000000
	.align		4
        /*0014*/ 	.word	0xfffffffd
	.align		4
        /*0018*/ 	.word	0x00000000
	.align		4
        /*001c*/ 	.word	0xfffffffc


//--------------------- .nv.constant3             --------------------------
	.section	.nv.constant3,"a",@progbits
	.align	4
.nv.constant3:
	.type		c_s,@object
	.size		c_s,(.L_0 - c_s)
c_s:
        /*0000*/ 	.byte	0x00, 0x00, 0x00, 0x40, 0x00, 0x00, 0x40, 0xc0, 0x00, 0x00, 0x80, 0x40, 0x00, 0x00, 0xa0, 0x40
        /*0010*/ 	.byte	0x00, 0x00, 0xc0, 0x40, 0x00, 0x00, 0xe0, 0x40, 0x00, 0x00, 0x00, 0xc1, 0x00, 0x00, 0x10, 0xc1
        /*0020*/ 	.byte	0x00, 0x00, 0x20, 0x41
.L_0:


//--------------------- .text._Z26stream_const_conv3D_kernelPfS_is --------------------------
	.section	.text._Z26stream_const_conv3D_kernelPfS_is,"ax",@progbits
	.align	128
        .global         _Z26stream_const_conv3D_kernelPfS_is
        .type           _Z26stream_const_conv3D_kernelPfS_is,@function
        .size           _Z26stream_const_conv3D_kernelPfS_is,(.L_x_1 - _Z26stream_const_conv3D_kernelPfS_is)
        .other          _Z26stream_const_conv3D_kernelPfS_is,@"STO_CUDA_ENTRY STV_DEFAULT"
_Z26stream_const_conv3D_kernelPfS_is:
.text._Z26stream_const_conv3D_kernelPfS_is:
[----:B------:R-:W-:Y:S01]  /*0000*/  LDC R1, c[0x0][0x37c] ;  /* 0x0000df00ff017b82 */ /* 0x000fe20000000800 */
[----:B------:R-:W0:Y:S07]  /*0010*/  S2R R3, SR_TID.X ;  /* 0x0000000000037919 */ /* 0x000e2e0000002100 */
[----:B------:R-:W1:Y:S01]  /*0020*/  LDC.U16 R4, c[0x0][0x394] ;  /* 0x0000e500ff047b82 */ /* 0x000e620000000400 */
[----:B------:R-:W2:Y:S07]  /*0030*/  S2R R5, SR_TID.Y ;  /* 0x0000000000057919 */ /* 0x000eae0000002200 */
[----:B------:R-:W0:Y:S08]  /*0040*/  S2UR UR4, SR_CTAID.X ;  /* 0x00000000000479c3 */ /* 0x000e300000002500 */
[----:B------:R-:W0:Y:S08]  /*0050*/  LDC R2, c[0x0][0x360] ;  /* 0x0000d800ff027b82 */ /* 0x000e300000000800 */
[----:B------:R-:W2:Y:S01]  /*0060*/  S2UR UR5, SR_CTAID.Y ;  /* 0x00000000000579c3 */ /* 0x000ea20000002600 */
[----:B-1----:R-:W-:-:S07]  /*0070*/  PRMT R4, R4, 0x9910, RZ ;  /* 0x0000991004047816 */ /* 0x002fce00000000ff */
[----:B------:R-:W2:Y:S08]  /*0080*/  LDC R0, c[0x0][0x364] ;  /* 0x0000d900ff007b82 */ /* 0x000eb00000000800 */
[----:B------:R-:W1:Y:S01]  /*0090*/  LDC R13, c[0x0][0x390] ;  /* 0x0000e400ff0d7b82 */ /* 0x000e620000000800 */
[----:B0-----:R-:W-:Y:S02]  /*00a0*/  IMAD R2, R2, UR4, R3 ;  /* 0x0000000402027c24 */ /* 0x001fe4000f8e0203 */
[----:B--2---:R-:W-:-:S02]  /*00b0*/  IMAD R3, R0, UR5, R5 ;  /* 0x0000000500037c24 */ /* 0x004fc4000f8e0205 */
[----:B------:R-:W-:-:S05]  /*00c0*/  IMAD.MOV.U32 R0, RZ, RZ, R4 ;  /* 0x000000ffff007224 */ /* 0x000fca00078e0004 */
[----:B------:R-:W-:Y:S01]  /*00d0*/  VIMNMX3 R5, R0, R3, R2, !PT ;  /* 0x000000030005720f */ /* 0x000fe20007800102 */
[----:B-1----:R-:W-:-:S05]  /*00e0*/  VIADD R4, R13, 0xffffffff ;  /* 0xffffffff0d047836 */ /* 0x002fca0000000000 */
[----:B------:R-:W-:-:S04]  /*00f0*/  ISETP.GE.AND P0, PT, R5, R4, PT ;  /* 0x000000040500720c */ /* 0x000fc80003f06270 */
[----:B------:R-:W-:-:S04]  /*0100*/  ISETP.LT.OR P0, PT, R0, 0x1, P0 ;  /* 0x000000010000780c */ /* 0x000fc80000701670 */
[----:B------:R-:W-:-:S04]  /*0110*/  ISETP.EQ.OR P0, PT, R3, RZ, P0 ;  /* 0x000000ff0300720c */ /* 0x000fc80000702670 */
[----:B------:R-:W-:-:S13]  /*0120*/  ISETP.LT.OR P0, PT, R2, 0x1, P0 ;  /* 0x000000010200780c */ /* 0x000fda0000701670 */
[----:B------:R-:W-:Y:S05]  /*0130*/  @P0 EXIT ;  /* 0x000000000000094d */ /* 0x000fea0003800000 */
[----:B------:R-:W0:Y:S01]  /*0140*/  LDCU.U16 UR4, c[0x0][0x394] ;  /* 0x00007280ff0477ac */ /* 0x000e220008000400 */
[----:B------:R-:W-:Y:S01]  /*0150*/  IADD3 R12, PT, PT, R3, -0x1, RZ ;  /* 0xffffffff030c7810 */ /* 0x000fe20007ffe0ff */
[----:B------:R-:W1:Y:S01]  /*0160*/  LDCU UR6, c[0x0][0x394] ;  /* 0x00007280ff0677ac */ /* 0x000e620008000800 */
[----:B------:R-:W2:Y:S01]  /*0170*/  LDCU.64 UR8, c[0x0][0x380] ;  /* 0x00007000ff0877ac */ /* 0x000ea20008000a00 */
[----:B------:R-:W3:Y:S01]  /*0180*/  LDCU.128 UR12, c[0x3][0x10] ;  /* 0x00c00200ff0c77ac */ /* 0x000ee20008000c00 */
[----:B0-----:R-:W-:-:S04]  /*0190*/  UIADD3 UR5, UPT, UPT, UR4, 0x1, URZ ;  /* 0x0000000104057890 */ /* 0x001fc8000fffe0ff */
[----:B------:R-:W-:Y:S02]  /*01a0*/  ULOP3.LUT UR5, UR5, 0xffff, URZ, 0xc0, !UPT ;  /* 0x0000ffff05057892 */ /* 0x000fe4000f8ec0ff */
[----:B-1----:R-:W-:-:S04]  /*01b0*/  ULOP3.LUT UR4, UR6, 0xffff, URZ, 0xc0, !UPT ;  /* 0x0000ffff06047892 */ /* 0x002fc8000f8ec0ff */
[----:B------:R-:W-:Y:S01]  /*01c0*/  UIADD3 UR6, UPT, UPT, UR4, -0x1, URZ ;  /* 0xffffffff04067890 */ /* 0x000fe2000fffe0ff */
[----:B------:R-:W-:-:S04]  /*01d0*/  IMAD R0, R13, UR5, R12 ;  /* 0x000000050d007c24 */ /* 0x000fc8000f8e020c */
[----:B------:R-:W-:Y:S02]  /*01e0*/  IMAD R3, R0, R13, RZ ;  /* 0x0000000d00037224 */ /* 0x000fe400078e02ff */
[----:B------:R-:W-:-:S03]  /*01f0*/  IMAD R0, R13, UR6, R12 ;  /* 0x000000060d007c24 */ /* 0x000fc6000f8e020c */
[----:B------:R-:W-:Y:S01]  /*0200*/  IADD3 R5, P0, PT, R2, R3, RZ ;  /* 0x0000000302057210 */ /* 0x000fe20007f1e0ff */
[-C--:B------:R-:W-:Y:S01]  /*0210*/  IMAD R0, R0, R13.reuse, RZ ;  /* 0x0000000d00007224 */ /* 0x080fe200078e02ff */
[----:B------:R-:W0:Y:S02]  /*0220*/  LDCU.64 UR6, c[0x0][0x358] ;  /* 0x00006b00ff0677ac */ /* 0x000e240008000a00 */
[----:B------:R-:W-:Y:S01]  /*0230*/  LEA.HI.X.SX32 R6, R3, RZ, 0x1, P0 ;  /* 0x000000ff03067211 */ /* 0x000fe200000f0eff */
[--C-:B------:R-:W-:Y:S01]  /*0240*/  IMAD.IADD R4, R0, 0x1, R13.reuse ;  /* 0x0000000100047824 */ /* 0x100fe200078e020d */
[----:B--2---:R-:W-:Y:S02]  /*0250*/  LEA R18, P1, R5, UR8, 0x2 ;  /* 0x0000000805127c11 */ /* 0x004fe4000f8210ff */
[----:B------:R-:W-:Y:S01]  /*0260*/  IADD3 R11, P0, PT, R2, R0, RZ ;  /* 0x00000000020b7210 */ /* 0x000fe20007f1e0ff */
[----:B------:R-:W-:Y:S01]  /*0270*/  IMAD.IADD R7, R4, 0x1, R13 ;  /* 0x0000000104077824 */ /* 0x000fe200078e020d */
[----:B------:R-:W-:-:S02]  /*0280*/  IADD3 R3, PT, PT, R3, R13, RZ ;  /* 0x0000000d03037210 */ /* 0x000fc40007ffe0ff */
[----:B------:R-:W-:Y:S02]  /*0290*/  LEA.HI.X R19, R5, UR9, R6, 0x2, P1 ;  /* 0x0000000905137c11 */ /* 0x000fe400088f1406 */
[----:B------:R-:W-:Y:S02]  /*02a0*/  LEA.HI.X.SX32 R14, R0, RZ, 0x1, P0 ;  /* 0x000000ff000e7211 */ /* 0x000fe400000f0eff */
[C---:B------:R-:W-:Y:S02]  /*02b0*/  IADD3 R0, P1, PT, R2.reuse, R3, RZ ;  /* 0x0000000302007210 */ /* 0x040fe40007f3e0ff */
[----:B------:R-:W-:Y:S02]  /*02c0*/  IADD3 R6, P2, PT, R2, R4, RZ ;  /* 0x0000000402067210 */ /* 0x000fe40007f5e0ff */
[----:B------:R-:W-:Y:S01]  /*02d0*/  LEA.HI.X.SX32 R5, R3, RZ, 0x1, P1 ;  /* 0x000000ff03057211 */ /* 0x000fe200008f0eff */
[----:B0-----:R-:W2:Y:S01]  /*02e0*/  LDG.E R15, desc[UR6][R18.64+-0x4] ;  /* 0xfffffc06120f7981 */ /* 0x001ea2000c1e1900 */
[----:B------:R-:W-:-:S02]  /*02f0*/  LEA R22, P1, R0, UR8, 0x2 ;  /* 0x0000000800167c11 */ /* 0x000fc4000f8210ff */
[C---:B------:R-:W-:Y:S02]  /*0300*/  LEA R10, P0, R11.reuse, UR8, 0x2 ;  /* 0x000000080b0a7c11 */ /* 0x040fe4000f8010ff */
[----:B------:R-:W-:Y:S02]  /*0310*/  LEA.HI.X.SX32 R9, R4, RZ, 0x1, P2 ;  /* 0x000000ff04097211 */ /* 0x000fe400010f0eff */
[----:B------:R-:W-:Y:S02]  /*0320*/  LEA.HI.X R23, R0, UR9, R5, 0x2, P1 ;  /* 0x0000000900177c11 */ /* 0x000fe400088f1405 */
[----:B------:R-:W0:Y:S01]  /*0330*/  LDC.64 R4, c[0x0][0x380] ;  /* 0x0000e000ff047b82 */ /* 0x000e220000000a00 */
[----:B------:R-:W-:Y:S01]  /*0340*/  LEA.HI.X R11, R11, UR9, R14, 0x2, P0 ;  /* 0x000000090b0b7c11 */ /* 0x000fe200080f140e */
[----:B------:R1:W2:Y:S01]  /*0350*/  LDG.E R0, desc[UR6][R18.64+0x4] ;  /* 0x0000040612007981 */ /* 0x0002a2000c1e1900 */
[----:B------:R-:W-:Y:S02]  /*0360*/  LEA R8, P2, R6, UR8, 0x2 ;  /* 0x0000000806087c11 */ /* 0x000fe4000f8410ff */
[----:B------:R-:W-:Y:S01]  /*0370*/  IADD3 R16, P0, PT, R2, R7, RZ ;  /* 0x0000000702107210 */ /* 0x000fe20007f1e0ff */
[----:B------:R-:W4:Y:S01]  /*0380*/  LDG.E R17, desc[UR6][R10.64+-0x4] ;  /* 0xfffffc060a117981 */ /* 0x000f22000c1e1900 */
[----:B------:R-:W-:-:S02]  /*0390*/  LEA.HI.X R9, R6, UR9, R9, 0x2, P2 ;  /* 0x0000000906097c11 */ /* 0x000fc400090f1409 */
[----:B------:R-:W-:Y:S01]  /*03a0*/  LEA.HI.X.SX32 R7, R7, RZ, 0x1, P0 ;  /* 0x000000ff07077211 */ /* 0x000fe200000f0eff */
[----:B------:R-:W4:Y:S01]  /*03b0*/  LDG.E R14, desc[UR6][R10.64+0x4] ;  /* 0x000004060a0e7981 */ /* 0x000f22000c1e1900 */
[----:B------:R-:W-:Y:S02]  /*03c0*/  LEA R6, P0, R16, UR8, 0x2 ;  /* 0x0000000810067c11 */ /* 0x000fe4000f8010ff */
[-C--:B------:R-:W-:Y:S01]  /*03d0*/  IADD3 R3, PT, PT, R3, R13.reuse, RZ ;  /* 0x0000000d03037210 */ /* 0x080fe20007ffe0ff */
[----:B------:R-:W-:Y:S01]  /*03e0*/  IMAD R25, R12, R13, R2 ;  /* 0x0000000d0c197224 */ /* 0x000fe200078e0202 */
[----:B------:R-:W-:Y:S01]  /*03f0*/  LEA.HI.X R7, R16, UR9, R7, 0x2, P0 ;  /* 0x0000000910077c11 */ /* 0x000fe200080f1407 */
[----:B------:R-:W5:Y:S01]  /*0400*/  LDG.E R12, desc[UR6][R8.64+-0x4] ;  /* 0xfffffc06080c7981 */ /* 0x000f62000c1e1900 */
[----:B------:R-:W-:Y:S01]  /*0410*/  IADD3 R20, P0, PT, R2, R3, RZ ;  /* 0x0000000302147210 */ /* 0x000fe20007f1e0ff */
[----:B-1----:R-:W-:Y:S02]  /*0420*/  IMAD R18, R13, R13, RZ ;  /* 0x0000000d0d127224 */ /* 0x002fe400078e02ff */
[----:B------:R1:W5:Y:S01]  /*0430*/  LDG.E R19, desc[UR6][R8.64+0x4] ;  /* 0x0000040608137981 */ /* 0x000362000c1e1900 */
[----:B------:R-:W-:-:S02]  /*0440*/  LEA.HI.X.SX32 R3, R3, RZ, 0x1, P0 ;  /* 0x000000ff03037211 */ /* 0x000fc400000f0eff */
[----:B------:R-:W-:Y:S01]  /*0450*/  LEA R2, P0, R20, UR8, 0x2 ;  /* 0x0000000814027c11 */ /* 0x000fe2000f8010ff */
[----:B------:R-:W3:Y:S01]  /*0460*/  LDG.E R16, desc[UR6][R22.64+-0x4] ;  /* 0xfffffc0616107981 */ /* 0x000ee2000c1e1900 */
[----:B------:R-:W-:Y:S01]  /*0470*/  IMAD R18, R18, UR4, R25 ;  /* 0x0000000412127c24 */ /* 0x000fe2000f8e0219 */
[----:B------:R-:W3:Y:S02]  /*0480*/  LDCU UR4, c[0x3][0x20] ;  /* 0x00c00400ff0477ac */ /* 0x000ee40008000800 */
[----:B------:R-:W3:Y:S01]  /*0490*/  LDG.E R21, desc[UR6][R22.64+0x4] ;  /* 0x0000040616157981 */ /* 0x000ee2000c1e1900 */
[----:B------:R-:W-:Y:S01]  /*04a0*/  LEA.HI.X R3, R20, UR9, R3, 0x2, P0 ;  /* 0x0000000914037c11 */ /* 0x000fe200080f1403 */
[----:B0-----:R-:W-:Y:S01]  /*04b0*/  IMAD.WIDE R4, R18, 0x4, R4 ;  /* 0x0000000412047825 */ /* 0x001fe200078e0204 */
[----:B------:R-:W0:Y:S01]  /*04c0*/  LDCU.128 UR8, c[0x3][URZ] ;  /* 0x00c00000ff0877ac */ /* 0x000e220008000c00 */
[----:B------:R-:W3:Y:S04]  /*04d0*/  LDG.E R20, desc[UR6][R6.64+-0x4] ;  /* 0xfffffc0606147981 */ /* 0x000ee8000c1e1900 */
[----:B------:R-:W3:Y:S04]  /*04e0*/  LDG.E R25, desc[UR6][R6.64+0x4] ;  /* 0x0000040606197981 */ /* 0x000ee8000c1e1900 */
[----:B------:R-:W3:Y:S04]  /*04f0*/  LDG.E R24, desc[UR6][R2.64+-0x4] ;  /* 0xfffffc0602187981 */ /* 0x000ee8000c1e1900 */
[----:B------:R0:W3:Y:S01]  /*0500*/  LDG.E R27, desc[UR6][R2.64+0x4] ;  /* 0x00000406021b7981 */ /* 0x0000e2000c1e1900 */
[----:B-1----:R-:W-:-:S03]  /*0510*/  IMAD.WIDE R8, R13, 0x4, R4 ;  /* 0x000000040d087825 */ /* 0x002fc600078e0204 */
[----:B------:R-:W3:Y:S01]  /*0520*/  LDG.E R4, desc[UR6][R4.64] ;  /* 0x0000000604047981 */ /* 0x000ee2000c1e1900 */
[----:B------:R-:W-:-:S03]  /*0530*/  IMAD.WIDE R10, R13, 0x4, R8 ;  /* 0x000000040d0a7825 */ /* 0x000fc600078e0208 */
[----:B------:R-:W3:Y:S01]  /*0540*/  LDG.E R8, desc[UR6][R8.64] ;  /* 0x0000000608087981 */ /* 0x000ee2000c1e1900 */
[----:B0-----:R-:W0:Y:S03]  /*0550*/  LDC.64 R2, c[0x0][0x388] ;  /* 0x0000e200ff027b82 */ /* 0x001e260000000a00 */
[----:B------:R-:W3:Y:S01]  /*0560*/  LDG.E R10, desc[UR6][R10.64] ;  /* 0x000000060a0a7981 */ /* 0x000ee2000c1e1900 */
[----:B------:R-:W-:-:S04]  /*0570*/  IMAD.IADD R13, R18, 0x1, R13 ;  /* 0x00000001120d7824 */ /* 0x000fc800078e020d */
[----:B0-----:R-:W-:-:S04]  /*0580*/  IMAD.WIDE R2, R13, 0x4, R2 ;  /* 0x000000040d027825 */ /* 0x001fc800078e0202 */
[----:B--2---:R-:W-:-:S04]  /*0590*/  FADD R0, R15, R0 ;  /* 0x000000000f007221 */ /* 0x004fc80000000000 */
[----:B------:R-:W-:Y:S01]  /*05a0*/  FMUL R7, R0, UR10 ;  /* 0x0000000a00077c20 */ /* 0x000fe20008400000 */
[----:B----4-:R-:W-:-:S04]  /*05b0*/  FADD R14, R17, R14 ;  /* 0x0000000e110e7221 */ /* 0x010fc80000000000 */
[----:B------:R-:W-:Y:S01]  /*05c0*/  FFMA R7, R14, UR8, R7 ;  /* 0x000000080e077c23 */ /* 0x000fe20008000007 */
[----:B-----5:R-:W-:-:S04]  /*05d0*/  FADD R12, R12, R19 ;  /* 0x000000130c0c7221 */ /* 0x020fc80000000000 */
[----:B------:R-:W-:Y:S01]  /*05e0*/  FFMA R7, R12, UR11, R7 ;  /* 0x0000000b0c077c23 */ /* 0x000fe20008000007 */
[----:B---3--:R-:W-:-:S04]  /*05f0*/  FADD R16, R16, R21 ;  /* 0x0000001510107221 */ /* 0x008fc80000000000 */
[----:B------:R-:W-:Y:S01]  /*0600*/  FFMA R7, R16, UR13, R7 ;  /* 0x0000000d10077c23 */ /* 0x000fe20008000007 */
[----:B------:R-:W-:-:S04]  /*0610*/  FADD R20, R20, R25 ;  /* 0x0000001914147221 */ /* 0x000fc80000000000 */
[----:B------:R-:W-:Y:S01]  /*0620*/  FFMA R7, R20, UR14, R7 ;  /* 0x0000000e14077c23 */ /* 0x000fe20008000007 */
[----:B------:R-:W-:-:S04]  /*0630*/  FADD R24, R24, R27 ;  /* 0x0000001b18187221 */ /* 0x000fc80000000000 */
[----:B------:R-:W-:-:S04]  /*0640*/  FFMA R7, R24, UR4, R7 ;  /* 0x0000000418077c23 */ /* 0x000fc80008000007 */
[----:B------:R-:W-:-:S04]  /*0650*/  FFMA R7, R4, UR9, R7 ;  /* 0x0000000904077c23 */ /* 0x000fc80008000007 */
[----:B------:R-:W-:-:S04]  /*0660*/  FFMA R7, R8, UR12, R7 ;  /* 0x0000000c08077c23 */ /* 0x000fc80008000007 */
[----:B------:R-:W-:-:S05]  /*0670*/  FFMA R7, R10, UR15, R7 ;  /* 0x0000000f0a077c23 */ /* 0x000fca0008000007 */
[----:B------:R-:W-:Y:S01]  /*0680*/  STG.E desc[UR6][R2.64], R7 ;  /* 0x0000000702007986 */ /* 0x000fe2000c101906 */
[----:B------:R-:W-:Y:S05]  /*0690*/  EXIT ;  /* 0x000000000000794d */ /* 0x000fea0003800000 */
.L_x_0:
[----:B------:R-:W-:-:S00]  /*06a0*/  BRA `(.L_x_0) ;  /* 0xfffffffc00fc7947 */ /* 0x000fc0000383ffff */
[----:B------:R-:W-:-:S00]  /*06b0*/  NOP ;  /* 0x0000000000007918 */ /* 0x000fc00000000000 */
        /* <DEDUP_REMOVED lines=12> */
.L_x_1:


//--------------------- .nv.shared.reserved.0     --------------------------
	.section	.nv.shared.reserved.0,"aw",@nobits
	.weak		__nv_reservedSMEM_offset_0_alias
	.size		__nv_reservedSMEM_offset_0_alias, 0, 64
	.other		__nv_reservedSMEM_offset_0_alias,@"STO_CUDA_RESERVED_SHARED STV_DEFAULT"
__nv_reservedSMEM_offset_0_alias:
	.zero		0
	.zero		64


//--------------------- .nv.constant0._Z26stream_const_conv3D_kernelPfS_is --------------------------
	.section	.nv.constant0._Z26stream_const_conv3D_kernelPfS_is,"a",@progbits
	.sectionflags	@""
	.align	4
.nv.constant0._Z26stream_const_conv3D_kernelPfS_is:
	.zero		918


//--------------------- SYMBOLS --------------------------

	.type		.nv.reservedSmem.offset0,@object
	.size		.nv.reservedSmem.offset0,0x4
